//
// Generated by NVIDIA NVVM Compiler
//
// Compiler Build ID: CL-36424714
// Cuda compilation tools, release 13.0, V13.0.88
// Based on NVVM 20.0.0
//

.version 9.0
.target sm_100
.address_size 64

	// .globl	_Z19relu_forward_kernelPKfPfi

.visible .entry _Z19relu_forward_kernelPKfPfi(
	.param .u64 .ptr .align 1 _Z19relu_forward_kernelPKfPfi_param_0,
	.param .u64 .ptr .align 1 _Z19relu_forward_kernelPKfPfi_param_1,
	.param .u32 _Z19relu_forward_kernelPKfPfi_param_2
)
{
	.reg .pred 	%p<2>;
	.reg .b32 	%r<6>;
	.reg .b32 	%f<3>;
	.reg .b64 	%rd<8>;

	ld.param.u64 	%rd1, [_Z19relu_forward_kernelPKfPfi_param_0];
	ld.param.u64 	%rd2, [_Z19relu_forward_kernelPKfPfi_param_1];
	ld.param.u32 	%r2, [_Z19relu_forward_kernelPKfPfi_param_2];
	mov.u32 	%r3, %ctaid.x;
	mov.u32 	%r4, %ntid.x;
	mov.u32 	%r5, %tid.x;
	mad.lo.s32 	%r1, %r3, %r4, %r5;
	setp.ge.s32 	%p1, %r1, %r2;
	@%p1 bra 	$L__BB0_2;
	cvta.to.global.u64 	%rd3, %rd1;
	cvta.to.global.u64 	%rd4, %rd2;
	mul.wide.s32 	%rd5, %r1, 4;
	add.s64 	%rd6, %rd3, %rd5;
	ld.global.f32 	%f1, [%rd6];
	max.f32 	%f2, %f1, 0f00000000;
	add.s64 	%rd7, %rd4, %rd5;
	st.global.f32 	[%rd7], %f2;
$L__BB0_2:
	ret;

}
	// .globl	_Z20relu_backward_kernelPKfS0_Pfi
.visible .entry _Z20relu_backward_kernelPKfS0_Pfi(
	.param .u64 .ptr .align 1 _Z20relu_backward_kernelPKfS0_Pfi_param_0,
	.param .u64 .ptr .align 1 _Z20relu_backward_kernelPKfS0_Pfi_param_1,
	.param .u64 .ptr .align 1 _Z20relu_backward_kernelPKfS0_Pfi_param_2,
	.param .u32 _Z20relu_backward_kernelPKfS0_Pfi_param_3
)
{
	.reg .pred 	%p<3>;
	.reg .b32 	%r<6>;
	.reg .b32 	%f<6>;
	.reg .b64 	%rd<13>;

	ld.param.u64 	%rd1, [_Z20relu_backward_kernelPKfS0_Pfi_param_0];
	ld.param.u64 	%rd2, [_Z20relu_backward_kernelPKfS0_Pfi_param_1];
	ld.param.u64 	%rd3, [_Z20relu_backward_kernelPKfS0_Pfi_param_2];
	ld.param.u32 	%r2, [_Z20relu_backward_kernelPKfS0_Pfi_param_3];
	mov.u32 	%r3, %ctaid.x;
	mov.u32 	%r4, %ntid.x;
	mov.u32 	%r5, %tid.x;
	mad.lo.s32 	%r1, %r3, %r4, %r5;
	setp.ge.s32 	%p1, %r1, %r2;
	@%p1 bra 	$L__BB1_4;
	cvta.to.global.u64 	%rd4, %rd2;
	mul.wide.s32 	%rd5, %r1, 4;
	add.s64 	%rd6, %rd4, %rd5;
	ld.global.f32 	%f4, [%rd6];
	setp.leu.f32 	%p2, %f4, 0f00000000;
	mov.f32 	%f5, 0f00000000;
	@%p2 bra 	$L__BB1_3;
	cvta.to.global.u64 	%rd7, %rd1;
	add.s64 	%rd9, %rd7, %rd5;
	ld.global.f32 	%f5, [%rd9];
$L__BB1_3:
	cvta.to.global.u64 	%rd10, %rd3;
	add.s64 	%rd12, %rd10, %rd5;
	st.global.f32 	[%rd12], %f5;
$L__BB1_4:
	ret;

}


// ===== COMPILED SASS (sm_100) =====

	.target	sm_100

	.elftype	@"ET_EXEC"


//--------------------- .note.nv.tkinfo           --------------------------
	.section	.note.nv.tkinfo,"",@"SHT_NOTE"
	.sectionflags	@"SHF_NOTE_NV_TKINFO"
	.tkinfo
        /*0018*/ 	.word	0x00000002
        /*0030*/ 	.string	""
        /*0030*/ 	.string	"ptxas"
        /*0030*/ 	.string	"Cuda compilation tools, release 13.0, V13.0.88"
        /*0030*/ 	.string	"Build cuda_13.0.r13.0/compiler.36424714_0"
        /*0030*/ 	.string	"-arch sm_100 -m 64 "



//--------------------- .note.nv.cuinfo           --------------------------
	.section	.note.nv.cuinfo,"",@"SHT_NOTE"
	.sectionflags	@"SHF_NOTE_NV_CUINFO"
        /*0018*/ 	.short	0x0002
        /*001a*/ 	.short	0x0064
        /*001c*/ 	.short	0x0082
	.zero		2


//--------------------- .nv.info                  --------------------------
	.section	.nv.info,"",@"SHT_CUDA_INFO"
	.align	4


	//----- nvinfo : EIATTR_REGCOUNT
	.align		4
        /*0000*/ 	.byte	0x04, 0x2f
        /*0002*/ 	.short	(.L_1 - .L_0)
	.align		4
.L_0:
        /*0004*/ 	.word	index@(_Z19relu_forward_kernelPKfPfi)
        /*0008*/ 	.word	0x0000000a


	//----- nvinfo : EIATTR_FRAME_SIZE
	.align		4
.L_1:
        /*000c*/ 	.byte	0x04, 0x11
        /*000e*/ 	.short	(.L_3 - .L_2)
	.align		4
.L_2:
        /*0010*/ 	.word	index@(_Z19relu_forward_kernelPKfPfi)
        /*0014*/ 	.word	0x00000000


	//----- nvinfo : EIATTR_REGCOUNT
	.align		4
.L_3:
        /*0018*/ 	.byte	0x04, 0x2f
        /*001a*/ 	.short	(.L_5 - .L_4)
	.align		4
.L_4:
        /*001c*/ 	.word	index@(_Z20relu_backward_kernelPKfS0_Pfi)
        /*0020*/ 	.word	0x0000000c


	//----- nvinfo : EIATTR_FRAME_SIZE
	.align		4
.L_5:
        /*0024*/ 	.byte	0x04, 0x11
        /*0026*/ 	.short	(.L_7 - .L_6)
	.align		4
.L_6:
        /*0028*/ 	.word	index@(_Z20relu_backward_kernelPKfS0_Pfi)
        /*002c*/ 	.word	0x00000000


	//----- nvinfo : EIATTR_MIN_STACK_SIZE
	.align		4
.L_7:
        /*0030*/ 	.byte	0x04, 0x12
        /*0032*/ 	.short	(.L_9 - .L_8)
	.align		4
.L_8:
        /*0034*/ 	.word	index@(_Z20relu_backward_kernelPKfS0_Pfi)
        /*0038*/ 	.word	0x00000000


	//----- nvinfo : EIATTR_MIN_STACK_SIZE
	.align		4
.L_9:
        /*003c*/ 	.byte	0x04, 0x12
        /*003e*/ 	.short	(.L_11 - .L_10)
	.align		4
.L_10:
        /*0040*/ 	.word	index@(_Z19relu_forward_kernelPKfPfi)
        /*0044*/ 	.word	0x00000000
.L_11:


//--------------------- .nv.compat                --------------------------
	.section	.nv.compat,"",@"SHT_CUDA_COMPAT_INFO"
	.align	4
        /*0000*/ 	.byte	0x02, 0x09, 0x00, 0x00, 0x02, 0x02, 0x01, 0x00, 0x02, 0x05, 0x05, 0x00, 0x03, 0x07, 0x01, 0x01
        /*0010*/ 	.byte	0x02, 0x03, 0x00, 0x00, 0x02, 0x06, 0x01, 0x00, 0x04, 0x0b, 0x08, 0x00, 0x09, 0x00, 0x00, 0x00
        /*0020*/ 	.byte	0x00, 0x00, 0x00, 0x00


//--------------------- .nv.info._Z20relu_backward_kernelPKfS0_Pfi --------------------------
	.section	.nv.info._Z20relu_backward_kernelPKfS0_Pfi,"",@"SHT_CUDA_INFO"
	.sectionflags	@""
	.align	4


	//----- nvinfo : EIATTR_CUDA_API_VERSION
	.align		4
        /*0000*/ 	.byte	0x04, 0x37
        /*0002*/ 	.short	(.L_13 - .L_12)
.L_12:
        /*0004*/ 	.word	0x00000082


	//----- nvinfo : EIATTR_KPARAM_INFO
	.align		4
.L_13:
        /*0008*/ 	.byte	0x04, 0x17
        /*000a*/ 	.short	(.L_15 - .L_14)
.L_14:
        /*000c*/ 	.word	0x00000000
        /*0010*/ 	.short	0x0003
        /*0012*/ 	.short	0x0018
        /*0014*/ 	.byte	0x00, 0xf0, 0x11, 0x00


	//----- nvinfo : EIATTR_KPARAM_INFO
	.align		4
.L_15:
        /*0018*/ 	.byte	0x04, 0x17
        /*001a*/ 	.short	(.L_17 - .L_16)
.L_16:
        /*001c*/ 	.word	0x00000000
        /*0020*/ 	.short	0x0002
        /*0022*/ 	.short	0x0010
        /*0024*/ 	.byte	0x00, 0xf5, 0x21, 0x00


	//----- nvinfo : EIATTR_KPARAM_INFO
	.align		4
.L_17:
        /*0028*/ 	.byte	0x04, 0x17
        /*002a*/ 	.short	(.L_19 - .L_18)
.L_18:
        /*002c*/ 	.word	0x00000000
        /*0030*/ 	.short	0x0001
        /*0032*/ 	.short	0x0008
        /*0034*/ 	.byte	0x00, 0xf5, 0x21, 0x00


	//----- nvinfo : EIATTR_KPARAM_INFO
	.align		4
.L_19:
        /*0038*/ 	.byte	0x04, 0x17
        /*003a*/ 	.short	(.L_21 - .L_20)
.L_20:
        /*003c*/ 	.word	0x00000000
        /*0040*/ 	.short	0x0000
        /*0042*/ 	.short	0x0000
        /*0044*/ 	.byte	0x00, 0xf5, 0x21, 0x00


	//----- nvinfo : EIATTR_SPARSE_MMA_MASK
	.align		4
.L_21:
        /*0048*/ 	.byte	0x03, 0x50
        /*004a*/ 	.short	0x0000


	//----- nvinfo : EIATTR_MAXREG_COUNT
	.align		4
        /*004c*/ 	.byte	0x03, 0x1b
        /*004e*/ 	.short	0x00ff


	//----- nvinfo : EIATTR_MERCURY_ISA_VERSION
	.align		4
        /*0050*/ 	.byte	0x03, 0x5f
        /*0052*/ 	.short	0x0101


	//----- nvinfo : EIATTR_VRC_CTA_INIT_COUNT
	.align		4
        /*0054*/ 	.byte	0x02, 0x4a
	.zero		1
	.zero		1


	//----- nvinfo : EIATTR_EXIT_INSTR_OFFSETS
	.align		4
        /*0058*/ 	.byte	0x04, 0x1c
        /*005a*/ 	.short	(.L_23 - .L_22)


	//   ....[0]....
.L_22:
        /*005c*/ 	.word	0x00000070


	//   ....[1]....
        /*0060*/ 	.word	0x00000170


	//----- nvinfo : EIATTR_CRS_STACK_SIZE
	.align		4
.L_23:
        /*0064*/ 	.byte	0x04, 0x1e
        /*0066*/ 	.short	(.L_25 - .L_24)
.L_24:
        /*0068*/ 	.word	0x00000000


	//----- nvinfo : EIATTR_CBANK_PARAM_SIZE
	.align		4
.L_25:
        /*006c*/ 	.byte	0x03, 0x19
        /*006e*/ 	.short	0x001c


	//----- nvinfo : EIATTR_PARAM_CBANK
	.align		4
        /*0070*/ 	.byte	0x04, 0x0a
        /*0072*/ 	.short	(.L_27 - .L_26)
	.align		4
.L_26:
        /*0074*/ 	.word	index@(.nv.constant0._Z20relu_backward_kernelPKfS0_Pfi)
        /*0078*/ 	.short	0x0380
        /*007a*/ 	.short	0x001c


	//----- nvinfo : EIATTR_SW_WAR
	.align		4
.L_27:
        /*007c*/ 	.byte	0x04, 0x36
        /*007e*/ 	.short	(.L_29 - .L_28)
.L_28:
        /*0080*/ 	.word	0x00000008
.L_29:


//--------------------- .nv.info._Z19relu_forward_kernelPKfPfi --------------------------
	.section	.nv.info._Z19relu_forward_kernelPKfPfi,"",@"SHT_CUDA_INFO"
	.sectionflags	@""
	.align	4


	//----- nvinfo : EIATTR_CUDA_API_VERSION
	.align		4
        /*0000*/ 	.byte	0x04, 0x37
        /*0002*/ 	.short	(.L_31 - .L_30)
.L_30:
        /*0004*/ 	.word	0x00000082


	//----- nvinfo : EIATTR_KPARAM_INFO
	.align		4
.L_31:
        /*0008*/ 	.byte	0x04, 0x17
        /*000a*/ 	.short	(.L_33 - .L_32)
.L_32:
        /*000c*/ 	.word	0x00000000
        /*0010*/ 	.short	0x0002
        /*0012*/ 	.short	0x0010
        /*0014*/ 	.byte	0x00, 0xf0, 0x11, 0x00


	//----- nvinfo : EIATTR_KPARAM_INFO
	.align		4
.L_33:
        /*0018*/ 	.byte	0x04, 0x17
        /*001a*/ 	.short	(.L_35 - .L_34)
.L_34:
        /*001c*/ 	.word	0x00000000
        /*0020*/ 	.short	0x0001
        /*0022*/ 	.short	0x0008
        /*0024*/ 	.byte	0x00, 0xf5, 0x21, 0x00


	//----- nvinfo : EIATTR_KPARAM_INFO
	.align		4
.L_35:
        /*0028*/ 	.byte	0x04, 0x17
        /*002a*/ 	.short	(.L_37 - .L_36)
.L_36:
        /*002c*/ 	.word	0x00000000
        /*0030*/ 	.short	0x0000
        /*0032*/ 	.short	0x0000
        /*0034*/ 	.byte	0x00, 0xf5, 0x21, 0x00


	//----- nvinfo : EIATTR_SPARSE_MMA_MASK
	.align		4
.L_37:
        /*0038*/ 	.byte	0x03, 0x50
        /*003a*/ 	.short	0x0000


	//----- nvinfo : EIATTR_MAXREG_COUNT
	.align		4
        /*003c*/ 	.byte	0x03, 0x1b
        /*003e*/ 	.short	0x00ff


	//----- nvinfo : EIATTR_MERCURY_ISA_VERSION
	.align		4
        /*0040*/ 	.byte	0x03, 0x5f
        /*0042*/ 	.short	0x0101


	//----- nvinfo : EIATTR_VRC_CTA_INIT_COUNT
	.align		4
        /*0044*/ 	.byte	0x02, 0x4a
	.zero		1
	.zero		1


	//----- nvinfo : EIATTR_EXIT_INSTR_OFFSETS
	.align		4
        /*0048*/ 	.byte	0x04, 0x1c
        /*004a*/ 	.short	(.L_39 - .L_38)


	//   ....[0]....
.L_38:
        /*004c*/ 	.word	0x00000070


	//   ....[1]....
        /*0050*/ 	.word	0x00000100


	//----- nvinfo : EIATTR_CBANK_PARAM_SIZE
	.align		4
.L_39:
        /*0054*/ 	.byte	0x03, 0x19
        /*0056*/ 	.short	0x0014


	//----- nvinfo : EIATTR_PARAM_CBANK
	.align		4
        /*0058*/ 	.byte	0x04, 0x0a
        /*005a*/ 	.short	(.L_41 - .L_40)
	.align		4
.L_40:
        /*005c*/ 	.word	index@(.nv.constant0._Z19relu_forward_kernelPKfPfi)
        /*0060*/ 	.short	0x0380
        /*0062*/ 	.short	0x0014


	//----- nvinfo : EIATTR_SW_WAR
	.align		4
.L_41:
        /*0064*/ 	.byte	0x04, 0x36
        /*0066*/ 	.short	(.L_43 - .L_42)
.L_42:
        /*0068*/ 	.word	0x00000008
.L_43:


//--------------------- .nv.callgraph             --------------------------
	.section	.nv.callgraph,"",@"SHT_CUDA_CALLGRAPH"
	.align	4
	.sectionentsize	8
	.align		4
        /*0000*/ 	.word	0x00000000
	.align		4
        /*0004*/ 	.word	0xffffffff
	.align		4
        /*0008*/ 	.word	0x00000000
	.align		4
        /*000c*/ 	.word	0xfffffffe
	.align		4
        /*0010*/ 	.word	0x00000000
	.align		4
        /*0014*/ 	.word	0xfffffffd
	.align		4
        /*0018*/ 	.word	0x00000000
	.align		4
        /*001c*/ 	.word	0xfffffffc


//--------------------- .text._Z20relu_backward_kernelPKfS0_Pfi --------------------------
	.section	.text._Z20relu_backward_kernelPKfS0_Pfi,"ax",@progbits
	.align	128
        .global         _Z20relu_backward_kernelPKfS0_Pfi
        .type           _Z20relu_backward_kernelPKfS0_Pfi,@function
        .size           _Z20relu_backward_kernelPKfS0_Pfi,(.L_x_4 - _Z20relu_backward_kernelPKfS0_Pfi)
        .other          _Z20relu_backward_kernelPKfS0_Pfi,@"STO_CUDA_ENTRY STV_DEFAULT"
_Z20relu_backward_kernelPKfS0_Pfi:
.text._Z20relu_backward_kernelPKfS0_Pfi:
[----:B------:R-:W-:Y:S01]  /*0000*/  LDC R1, c[0x0][0x37c] ;  /* 0x0000df00ff017b82 */ /* 0x000fe20000000800 */
[----:B------:R-:W0:Y:S07]  /*0010*/  S2R R0, SR_TID.X ;  /* 0x0000000000007919 */ /* 0x000e2e0000002100 */
[----:B------:R-:W0:Y:S01]  /*0020*/  S2UR UR4, SR_CTAID.X ;  /* 0x00000000000479c3 */ /* 0x000e220000002500 */
[----:B------:R-:W1:Y:S07]  /*0030*/  LDCU UR5, c[0x0][0x398] ;  /* 0x00007300ff0577ac */ /* 0x000e6e0008000800 */
[----:B------:R-:W0:Y:S02]  /*0040*/  LDC R7, c[0x0][0x360] ;  /* 0x0000d800ff077b82 */ /* 0x000e240000000800 */
[----:B0-----:R-:W-:-:S05]  /*0050*/  IMAD R7, R7, UR4, R0 ;  /* 0x0000000407077c24 */ /* 0x001fca000f8e0200 */
[----:B-1----:R-:W-:-:S13]  /*0060*/  ISETP.GE.AND P0, PT, R7, UR5, PT ;  /* 0x0000000507007c0c */ /* 0x002fda000bf06270 */
[----:B------:R-:W-:Y:S05]  /*0070*/  @P0 EXIT ;  /* 0x000000000000094d */ /* 0x000fea0003800000 */
[----:B------:R-:W0:Y:S01]  /*0080*/  LDC.64 R2, c[0x0][0x388] ;  /* 0x0000e200ff027b82 */ /* 0x000e220000000a00 */
[----:B------:R-:W1:Y:S07]  /*0090*/  LDCU.64 UR4, c[0x0][0x358] ;  /* 0x00006b00ff0477ac */ /* 0x000e6e0008000a00 */
[----:B------:R-:W2:Y:S01]  /*00a0*/  LDC.64 R4, c[0x0][0x390] ;  /* 0x0000e400ff047b82 */ /* 0x000ea20000000a00 */
[----:B0-----:R-:W-:-:S06]  /*00b0*/  IMAD.WIDE R2, R7, 0x4, R2 ;  /* 0x0000000407027825 */ /* 0x001fcc00078e0202 */
[----:B-1----:R-:W3:Y:S01]  /*00c0*/  LDG.E R2, desc[UR4][R2.64] ;  /* 0x0000000402027981 */ /* 0x002ee2000c1e1900 */
[----:B------:R-:W-:Y:S01]  /*00d0*/  BSSY.RECONVERGENT B0, `(.L_x_0) ;  /* 0x0000008000007945 */ /* 0x000fe20003800200 */
[----:B------:R-:W-:Y:S02]  /*00e0*/  HFMA2 R9, -RZ, RZ, 0, 0 ;  /* 0x00000000ff097431 */ /* 0x000fe400000001ff */
[----:B--2---:R-:W-:Y:S01]  /*00f0*/  IMAD.WIDE R4, R7, 0x4, R4 ;  /* 0x0000000407047825 */ /* 0x004fe200078e0204 */
[----:B---3--:R-:W-:-:S13]  /*0100*/  FSETP.GT.AND P0, PT, R2, RZ, PT ;  /* 0x000000ff0200720b */ /* 0x008fda0003f04000 */
[----:B------:R-:W-:Y:S05]  /*0110*/  @!P0 BRA `(.L_x_1) ;  /* 0x00000000000c8947 */ /* 0x000fea0003800000 */
[----:B------:R-:W0:Y:S02]  /*0120*/  LDC.64 R2, c[0x0][0x380] ;  /* 0x0000e000ff027b82 */ /* 0x000e240000000a00 */
[----:B0-----:R-:W-:-:S05]  /*0130*/  IMAD.WIDE R2, R7, 0x4, R2 ;  /* 0x0000000407027825 */ /* 0x001fca00078e0202 */
[----:B------:R0:W5:Y:S02]  /*0140*/  LDG.E R9, desc[UR4][R2.64] ;  /* 0x0000000402097981 */ /* 0x000164000c1e1900 */
.L_x_1:
[----:B------:R-:W-:Y:S05]  /*0150*/  BSYNC.RECONVERGENT B0 ;  /* 0x0000000000007941 */ /* 0x000fea0003800200 */
.L_x_0:
[----:B-----5:R-:W-:Y:S01]  /*0160*/  STG.E desc[UR4][R4.64], R9 ;  /* 0x0000000904007986 */ /* 0x020fe2000c101904 */
[----:B------:R-:W-:Y:S05]  /*0170*/  EXIT ;  /* 0x000000000000794d */ /* 0x000fea0003800000 */
.L_x_2:
[----:B------:R-:W-:-:S00]  /*0180*/  BRA `(.L_x_2) ;  /* 0xfffffffc00fc7947 */ /* 0x000fc0000383ffff */
[----:B------:R-:W-:-:S00]  /*0190*/  NOP ;  /* 0x0000000000007918 */ /* 0x000fc00000000000 */
        /* <DEDUP_REMOVED lines=14> */
.L_x_4:


//--------------------- .text._Z19relu_forward_kernelPKfPfi --------------------------
	.section	.text._Z19relu_forward_kernelPKfPfi,"ax",@progbits
	.align	128
        .global         _Z19relu_forward_kernelPKfPfi
        .type           _Z19relu_forward_kernelPKfPfi,@function
        .size           _Z19relu_forward_kernelPKfPfi,(.L_x_5 - _Z19relu_forward_kernelPKfPfi)
        .other          _Z19relu_forward_kernelPKfPfi,@"STO_CUDA_ENTRY STV_DEFAULT"
_Z19relu_forward_kernelPKfPfi:
.text._Z19relu_forward_kernelPKfPfi:
        /* <DEDUP_REMOVED lines=13> */
[----:B--2---:R-:W-:Y:S01]  /*00d0*/  IMAD.WIDE R4, R7, 0x4, R4 ;  /* 0x0000000407047825 */ /* 0x004fe200078e0204 */
[----:B---3--:R-:W-:-:S05]  /*00e0*/  FMNMX R7, RZ, R2, !PT ;  /* 0x00000002ff077209 */ /* 0x008fca0007800000 */
[----:B------:R-:W-:Y:S01]  /*00f0*/  STG.E desc[UR4][R4.64], R7 ;  /* 0x0000000704007986 */ /* 0x000fe2000c101904 */
[----:B------:R-:W-:Y:S05]  /*0100*/  EXIT ;  /* 0x000000000000794d */ /* 0x000fea0003800000 */
.L_x_3:
        /* <DEDUP_REMOVED lines=15> */
.L_x_5:


//--------------------- .nv.shared.reserved.0     --------------------------
	.section	.nv.shared.reserved.0,"aw",@nobits
	.weak		__nv_reservedSMEM_offset_0_alias
	.size		__nv_reservedSMEM_offset_0_alias, 0, 64
	.other		__nv_reservedSMEM_offset_0_alias,@"STO_CUDA_RESERVED_SHARED STV_DEFAULT"
__nv_reservedSMEM_offset_0_alias:
	.zero		0
	.zero		64


//--------------------- .nv.constant0._Z20relu_backward_kernelPKfS0_Pfi --------------------------
	.section	.nv.constant0._Z20relu_backward_kernelPKfS0_Pfi,"a",@progbits
	.sectionflags	@""
	.align	4
.nv.constant0._Z20relu_backward_kernelPKfS0_Pfi:
	.zero		924


//--------------------- .nv.constant0._Z19relu_forward_kernelPKfPfi --------------------------
	.section	.nv.constant0._Z19relu_forward_kernelPKfPfi,"a",@progbits
	.sectionflags	@""
	.align	4
.nv.constant0._Z19relu_forward_kernelPKfPfi:
	.zero		916


//--------------------- SYMBOLS --------------------------

	.type		.nv.reservedSmem.offset0,@object
	.size		.nv.reservedSmem.offset0,0x4
